//
// Generated by NVIDIA NVVM Compiler
//
// Compiler Build ID: CL-36424714
// Cuda compilation tools, release 13.0, V13.0.88
// Based on NVVM 20.0.0
//

.version 9.0
.target sm_100
.address_size 64


.func  (.param .b32 func_retval0) _Z16sudoku_recursivePcii(
	.param .b64 _Z16sudoku_recursivePcii_param_0,
	.param .b32 _Z16sudoku_recursivePcii_param_1,
	.param .b32 _Z16sudoku_recursivePcii_param_2
)
{
	.reg .pred 	%p<29>;
	.reg .b16 	%rs<52>;
	.reg .b32 	%r<44>;
	.reg .b64 	%rd<13>;

	ld.param.u64 	%rd5, [_Z16sudoku_recursivePcii_param_0];
	ld.param.u32 	%r40, [_Z16sudoku_recursivePcii_param_1];
	ld.param.u32 	%r39, [_Z16sudoku_recursivePcii_param_2];
	cvta.to.local.u64 	%rd1, %rd5;
	setp.gt.s32 	%p1, %r40, 8;
	@%p1 bra 	$L__BB0_4;
	mov.u32 	%r37, %r40;
$L__BB0_2:
	mad.lo.s32 	%r22, %r37, 9, %r39;
	cvt.s64.s32 	%rd6, %r22;
	add.s64 	%rd7, %rd1, %rd6;
	ld.local.u8 	%rs4, [%rd7];
	setp.eq.s16 	%p2, %rs4, 46;
	mov.u32 	%r40, %r37;
	@%p2 bra 	$L__BB0_4;
	add.s32 	%r24, %r39, 1;
	setp.eq.s32 	%p3, %r24, 9;
	selp.b32 	%r39, 0, %r24, %p3;
	selp.u32 	%r25, 1, 0, %p3;
	add.s32 	%r37, %r37, %r25;
	setp.lt.s32 	%p4, %r37, 9;
	mov.b32 	%r40, 9;
	@%p4 bra 	$L__BB0_2;
$L__BB0_4:
	setp.eq.s32 	%p5, %r40, 9;
	mov.b16 	%rs5, 1;
	mov.u16 	%rs51, %rs5;
	@%p5 bra 	$L__BB0_31;
	mul.lo.s32 	%r26, %r40, 9;
	add.s32 	%r27, %r26, %r39;
	cvt.s64.s32 	%rd8, %r27;
	add.s64 	%rd2, %rd1, %rd8;
	mul.hi.s32 	%r28, %r40, 1431655766;
	shr.u32 	%r29, %r28, 31;
	add.s32 	%r30, %r28, %r29;
	mul.lo.s32 	%r9, %r30, 3;
	mul.hi.s32 	%r31, %r39, 1431655766;
	shr.u32 	%r32, %r31, 31;
	add.s32 	%r33, %r31, %r32;
	mul.lo.s32 	%r10, %r33, 3;
	add.s32 	%r11, %r10, 2;
	add.s32 	%r12, %r9, 2;
	cvt.s64.s32 	%rd9, %r26;
	add.s64 	%rd3, %rd1, %rd9;
	cvt.s64.s32 	%rd10, %r39;
	add.s64 	%rd4, %rd1, %rd10;
	mov.b16 	%rs50, 49;
$L__BB0_6:
	ld.local.u8 	%rs7, [%rd3];
	and.b16  	%rs8, %rs50, 255;
	setp.eq.s16 	%p6, %rs7, %rs8;
	@%p6 bra 	$L__BB0_30;
	ld.local.u8 	%rs9, [%rd3+1];
	setp.eq.s16 	%p7, %rs9, %rs8;
	@%p7 bra 	$L__BB0_30;
	ld.local.u8 	%rs11, [%rd3+2];
	setp.eq.s16 	%p8, %rs11, %rs8;
	@%p8 bra 	$L__BB0_30;
	ld.local.u8 	%rs13, [%rd3+3];
	setp.eq.s16 	%p9, %rs13, %rs8;
	@%p9 bra 	$L__BB0_30;
	ld.local.u8 	%rs15, [%rd3+4];
	setp.eq.s16 	%p10, %rs15, %rs8;
	@%p10 bra 	$L__BB0_30;
	ld.local.u8 	%rs17, [%rd3+5];
	setp.eq.s16 	%p11, %rs17, %rs8;
	@%p11 bra 	$L__BB0_30;
	ld.local.u8 	%rs19, [%rd3+6];
	setp.eq.s16 	%p12, %rs19, %rs8;
	@%p12 bra 	$L__BB0_30;
	ld.local.u8 	%rs21, [%rd3+7];
	setp.eq.s16 	%p13, %rs21, %rs8;
	@%p13 bra 	$L__BB0_30;
	ld.local.u8 	%rs23, [%rd3+8];
	setp.eq.s16 	%p14, %rs23, %rs8;
	@%p14 bra 	$L__BB0_30;
	ld.local.u8 	%rs25, [%rd4];
	setp.eq.s16 	%p15, %rs25, %rs8;
	@%p15 bra 	$L__BB0_30;
	ld.local.u8 	%rs27, [%rd4+9];
	setp.eq.s16 	%p16, %rs27, %rs8;
	@%p16 bra 	$L__BB0_30;
	ld.local.u8 	%rs29, [%rd4+18];
	setp.eq.s16 	%p17, %rs29, %rs8;
	@%p17 bra 	$L__BB0_30;
	ld.local.u8 	%rs31, [%rd4+27];
	setp.eq.s16 	%p18, %rs31, %rs8;
	@%p18 bra 	$L__BB0_30;
	ld.local.u8 	%rs33, [%rd4+36];
	setp.eq.s16 	%p19, %rs33, %rs8;
	@%p19 bra 	$L__BB0_30;
	ld.local.u8 	%rs35, [%rd4+45];
	setp.eq.s16 	%p20, %rs35, %rs8;
	@%p20 bra 	$L__BB0_30;
	ld.local.u8 	%rs37, [%rd4+54];
	setp.eq.s16 	%p21, %rs37, %rs8;
	@%p21 bra 	$L__BB0_30;
	ld.local.u8 	%rs39, [%rd4+63];
	setp.eq.s16 	%p22, %rs39, %rs8;
	@%p22 bra 	$L__BB0_30;
	ld.local.u8 	%rs41, [%rd4+72];
	setp.eq.s16 	%p23, %rs41, %rs8;
	mov.u32 	%r41, %r9;
	@%p23 bra 	$L__BB0_30;
$L__BB0_24:
	mad.lo.s32 	%r42, %r41, 9, %r10;
	mov.u32 	%r43, %r10;
	bra.uni 	$L__BB0_26;
$L__BB0_25:
	add.s32 	%r15, %r43, 1;
	add.s32 	%r42, %r42, 1;
	setp.ge.s32 	%p25, %r43, %r11;
	mov.u32 	%r43, %r15;
	@%p25 bra 	$L__BB0_27;
$L__BB0_26:
	cvt.s64.s32 	%rd11, %r42;
	add.s64 	%rd12, %rd1, %rd11;
	ld.local.u8 	%rs43, [%rd12];
	setp.eq.s16 	%p24, %rs43, %rs8;
	@%p24 bra 	$L__BB0_30;
	bra.uni 	$L__BB0_25;
$L__BB0_27:
	add.s32 	%r19, %r41, 1;
	setp.lt.s32 	%p26, %r41, %r12;
	mov.u32 	%r41, %r19;
	@%p26 bra 	$L__BB0_24;
	st.local.u8 	[%rd2], %rs50;
	{ // callseq 0, 0
	.param .b64 param0;
	st.param.b64 	[param0], %rd5;
	.param .b32 param1;
	st.param.b32 	[param1], %r40;
	.param .b32 param2;
	st.param.b32 	[param2], %r39;
	.param .b32 retval0;
	call.uni (retval0), 
	_Z16sudoku_recursivePcii, 
	(
	param0, 
	param1, 
	param2
	);
	ld.param.b32 	%r34, [retval0];
	} // callseq 0
	cvt.u16.u32 	%rs46, %r34;
	setp.ne.s16 	%p27, %rs46, 0;
	mov.u16 	%rs51, %rs5;
	@%p27 bra 	$L__BB0_31;
	mov.b16 	%rs47, 46;
	st.local.u8 	[%rd2], %rs47;
$L__BB0_30:
	add.s16 	%rs50, %rs50, 1;
	setp.lt.u16 	%p28, %rs8, 57;
	mov.b16 	%rs51, 0;
	@%p28 bra 	$L__BB0_6;
$L__BB0_31:
	cvt.u32.u16 	%r36, %rs51;
	st.param.b32 	[func_retval0], %r36;
	ret;

}
	// .globl	_Z13sudoku_kernelPcPb
.visible .entry _Z13sudoku_kernelPcPb(
	.param .u64 .ptr .align 1 _Z13sudoku_kernelPcPb_param_0,
	.param .u64 .ptr .align 1 _Z13sudoku_kernelPcPb_param_1
)
{
	.local .align 1 .b8 	__local_depot1[81];
	.reg .b64 	%SP;
	.reg .b64 	%SPL;
	.reg .pred 	%p<3>;
	.reg .b16 	%rs<166>;
	.reg .b32 	%r<3>;
	.reg .b64 	%rd<7>;

	mov.u64 	%SPL, __local_depot1;
	cvta.local.u64 	%SP, %SPL;
	ld.param.u64 	%rd4, [_Z13sudoku_kernelPcPb_param_0];
	ld.param.u64 	%rd5, [_Z13sudoku_kernelPcPb_param_1];
	cvta.to.global.u64 	%rd1, %rd4;
	cvta.to.global.u64 	%rd2, %rd5;
	add.u64 	%rd6, %SP, 0;
	add.u64 	%rd3, %SPL, 0;
	ld.global.u8 	%rs1, [%rd1];
	st.local.u8 	[%rd3], %rs1;
	ld.global.u8 	%rs2, [%rd1+1];
	st.local.u8 	[%rd3+1], %rs2;
	ld.global.u8 	%rs3, [%rd1+2];
	st.local.u8 	[%rd3+2], %rs3;
	ld.global.u8 	%rs4, [%rd1+3];
	st.local.u8 	[%rd3+3], %rs4;
	ld.global.u8 	%rs5, [%rd1+4];
	st.local.u8 	[%rd3+4], %rs5;
	ld.global.u8 	%rs6, [%rd1+5];
	st.local.u8 	[%rd3+5], %rs6;
	ld.global.u8 	%rs7, [%rd1+6];
	st.local.u8 	[%rd3+6], %rs7;
	ld.global.u8 	%rs8, [%rd1+7];
	st.local.u8 	[%rd3+7], %rs8;
	ld.global.u8 	%rs9, [%rd1+8];
	st.local.u8 	[%rd3+8], %rs9;
	ld.global.u8 	%rs10, [%rd1+9];
	st.local.u8 	[%rd3+9], %rs10;
	ld.global.u8 	%rs11, [%rd1+10];
	st.local.u8 	[%rd3+10], %rs11;
	ld.global.u8 	%rs12, [%rd1+11];
	st.local.u8 	[%rd3+11], %rs12;
	ld.global.u8 	%rs13, [%rd1+12];
	st.local.u8 	[%rd3+12], %rs13;
	ld.global.u8 	%rs14, [%rd1+13];
	st.local.u8 	[%rd3+13], %rs14;
	ld.global.u8 	%rs15, [%rd1+14];
	st.local.u8 	[%rd3+14], %rs15;
	ld.global.u8 	%rs16, [%rd1+15];
	st.local.u8 	[%rd3+15], %rs16;
	ld.global.u8 	%rs17, [%rd1+16];
	st.local.u8 	[%rd3+16], %rs17;
	ld.global.u8 	%rs18, [%rd1+17];
	st.local.u8 	[%rd3+17], %rs18;
	ld.global.u8 	%rs19, [%rd1+18];
	st.local.u8 	[%rd3+18], %rs19;
	ld.global.u8 	%rs20, [%rd1+19];
	st.local.u8 	[%rd3+19], %rs20;
	ld.global.u8 	%rs21, [%rd1+20];
	st.local.u8 	[%rd3+20], %rs21;
	ld.global.u8 	%rs22, [%rd1+21];
	st.local.u8 	[%rd3+21], %rs22;
	ld.global.u8 	%rs23, [%rd1+22];
	st.local.u8 	[%rd3+22], %rs23;
	ld.global.u8 	%rs24, [%rd1+23];
	st.local.u8 	[%rd3+23], %rs24;
	ld.global.u8 	%rs25, [%rd1+24];
	st.local.u8 	[%rd3+24], %rs25;
	ld.global.u8 	%rs26, [%rd1+25];
	st.local.u8 	[%rd3+25], %rs26;
	ld.global.u8 	%rs27, [%rd1+26];
	st.local.u8 	[%rd3+26], %rs27;
	ld.global.u8 	%rs28, [%rd1+27];
	st.local.u8 	[%rd3+27], %rs28;
	ld.global.u8 	%rs29, [%rd1+28];
	st.local.u8 	[%rd3+28], %rs29;
	ld.global.u8 	%rs30, [%rd1+29];
	st.local.u8 	[%rd3+29], %rs30;
	ld.global.u8 	%rs31, [%rd1+30];
	st.local.u8 	[%rd3+30], %rs31;
	ld.global.u8 	%rs32, [%rd1+31];
	st.local.u8 	[%rd3+31], %rs32;
	ld.global.u8 	%rs33, [%rd1+32];
	st.local.u8 	[%rd3+32], %rs33;
	ld.global.u8 	%rs34, [%rd1+33];
	st.local.u8 	[%rd3+33], %rs34;
	ld.global.u8 	%rs35, [%rd1+34];
	st.local.u8 	[%rd3+34], %rs35;
	ld.global.u8 	%rs36, [%rd1+35];
	st.local.u8 	[%rd3+35], %rs36;
	ld.global.u8 	%rs37, [%rd1+36];
	st.local.u8 	[%rd3+36], %rs37;
	ld.global.u8 	%rs38, [%rd1+37];
	st.local.u8 	[%rd3+37], %rs38;
	ld.global.u8 	%rs39, [%rd1+38];
	st.local.u8 	[%rd3+38], %rs39;
	ld.global.u8 	%rs40, [%rd1+39];
	st.local.u8 	[%rd3+39], %rs40;
	ld.global.u8 	%rs41, [%rd1+40];
	st.local.u8 	[%rd3+40], %rs41;
	ld.global.u8 	%rs42, [%rd1+41];
	st.local.u8 	[%rd3+41], %rs42;
	ld.global.u8 	%rs43, [%rd1+42];
	st.local.u8 	[%rd3+42], %rs43;
	ld.global.u8 	%rs44, [%rd1+43];
	st.local.u8 	[%rd3+43], %rs44;
	ld.global.u8 	%rs45, [%rd1+44];
	st.local.u8 	[%rd3+44], %rs45;
	ld.global.u8 	%rs46, [%rd1+45];
	st.local.u8 	[%rd3+45], %rs46;
	ld.global.u8 	%rs47, [%rd1+46];
	st.local.u8 	[%rd3+46], %rs47;
	ld.global.u8 	%rs48, [%rd1+47];
	st.local.u8 	[%rd3+47], %rs48;
	ld.global.u8 	%rs49, [%rd1+48];
	st.local.u8 	[%rd3+48], %rs49;
	ld.global.u8 	%rs50, [%rd1+49];
	st.local.u8 	[%rd3+49], %rs50;
	ld.global.u8 	%rs51, [%rd1+50];
	st.local.u8 	[%rd3+50], %rs51;
	ld.global.u8 	%rs52, [%rd1+51];
	st.local.u8 	[%rd3+51], %rs52;
	ld.global.u8 	%rs53, [%rd1+52];
	st.local.u8 	[%rd3+52], %rs53;
	ld.global.u8 	%rs54, [%rd1+53];
	st.local.u8 	[%rd3+53], %rs54;
	ld.global.u8 	%rs55, [%rd1+54];
	st.local.u8 	[%rd3+54], %rs55;
	ld.global.u8 	%rs56, [%rd1+55];
	st.local.u8 	[%rd3+55], %rs56;
	ld.global.u8 	%rs57, [%rd1+56];
	st.local.u8 	[%rd3+56], %rs57;
	ld.global.u8 	%rs58, [%rd1+57];
	st.local.u8 	[%rd3+57], %rs58;
	ld.global.u8 	%rs59, [%rd1+58];
	st.local.u8 	[%rd3+58], %rs59;
	ld.global.u8 	%rs60, [%rd1+59];
	st.local.u8 	[%rd3+59], %rs60;
	ld.global.u8 	%rs61, [%rd1+60];
	st.local.u8 	[%rd3+60], %rs61;
	ld.global.u8 	%rs62, [%rd1+61];
	st.local.u8 	[%rd3+61], %rs62;
	ld.global.u8 	%rs63, [%rd1+62];
	st.local.u8 	[%rd3+62], %rs63;
	ld.global.u8 	%rs64, [%rd1+63];
	st.local.u8 	[%rd3+63], %rs64;
	ld.global.u8 	%rs65, [%rd1+64];
	st.local.u8 	[%rd3+64], %rs65;
	ld.global.u8 	%rs66, [%rd1+65];
	st.local.u8 	[%rd3+65], %rs66;
	ld.global.u8 	%rs67, [%rd1+66];
	st.local.u8 	[%rd3+66], %rs67;
	ld.global.u8 	%rs68, [%rd1+67];
	st.local.u8 	[%rd3+67], %rs68;
	ld.global.u8 	%rs69, [%rd1+68];
	st.local.u8 	[%rd3+68], %rs69;
	ld.global.u8 	%rs70, [%rd1+69];
	st.local.u8 	[%rd3+69], %rs70;
	ld.global.u8 	%rs71, [%rd1+70];
	st.local.u8 	[%rd3+70], %rs71;
	ld.global.u8 	%rs72, [%rd1+71];
	st.local.u8 	[%rd3+71], %rs72;
	ld.global.u8 	%rs73, [%rd1+72];
	st.local.u8 	[%rd3+72], %rs73;
	ld.global.u8 	%rs74, [%rd1+73];
	st.local.u8 	[%rd3+73], %rs74;
	ld.global.u8 	%rs75, [%rd1+74];
	st.local.u8 	[%rd3+74], %rs75;
	ld.global.u8 	%rs76, [%rd1+75];
	st.local.u8 	[%rd3+75], %rs76;
	ld.global.u8 	%rs77, [%rd1+76];
	st.local.u8 	[%rd3+76], %rs77;
	ld.global.u8 	%rs78, [%rd1+77];
	st.local.u8 	[%rd3+77], %rs78;
	ld.global.u8 	%rs79, [%rd1+78];
	st.local.u8 	[%rd3+78], %rs79;
	ld.global.u8 	%rs80, [%rd1+79];
	st.local.u8 	[%rd3+79], %rs80;
	ld.global.u8 	%rs81, [%rd1+80];
	st.local.u8 	[%rd3+80], %rs81;
	bar.sync 	0;
	{ // callseq 1, 0
	.param .b64 param0;
	st.param.b64 	[param0], %rd6;
	.param .b32 param1;
	st.param.b32 	[param1], 0;
	.param .b32 param2;
	st.param.b32 	[param2], 0;
	.param .b32 retval0;
	call.uni (retval0), 
	_Z16sudoku_recursivePcii, 
	(
	param0, 
	param1, 
	param2
	);
	ld.param.b32 	%r1, [retval0];
	} // callseq 1
	cvt.u16.u32 	%rs82, %r1;
	setp.eq.s16 	%p1, %rs82, 0;
	@%p1 bra 	$L__BB1_3;
	ld.global.u8 	%rs83, [%rd2];
	setp.ne.s16 	%p2, %rs83, 0;
	@%p2 bra 	$L__BB1_3;
	mov.b16 	%rs84, 1;
	st.global.u8 	[%rd2], %rs84;
	ld.local.u8 	%rs85, [%rd3];
	st.global.u8 	[%rd1], %rs85;
	ld.local.u8 	%rs86, [%rd3+1];
	st.global.u8 	[%rd1+1], %rs86;
	ld.local.u8 	%rs87, [%rd3+2];
	st.global.u8 	[%rd1+2], %rs87;
	ld.local.u8 	%rs88, [%rd3+3];
	st.global.u8 	[%rd1+3], %rs88;
	ld.local.u8 	%rs89, [%rd3+4];
	st.global.u8 	[%rd1+4], %rs89;
	ld.local.u8 	%rs90, [%rd3+5];
	st.global.u8 	[%rd1+5], %rs90;
	ld.local.u8 	%rs91, [%rd3+6];
	st.global.u8 	[%rd1+6], %rs91;
	ld.local.u8 	%rs92, [%rd3+7];
	st.global.u8 	[%rd1+7], %rs92;
	ld.local.u8 	%rs93, [%rd3+8];
	st.global.u8 	[%rd1+8], %rs93;
	ld.local.u8 	%rs94, [%rd3+9];
	st.global.u8 	[%rd1+9], %rs94;
	ld.local.u8 	%rs95, [%rd3+10];
	st.global.u8 	[%rd1+10], %rs95;
	ld.local.u8 	%rs96, [%rd3+11];
	st.global.u8 	[%rd1+11], %rs96;
	ld.local.u8 	%rs97, [%rd3+12];
	st.global.u8 	[%rd1+12], %rs97;
	ld.local.u8 	%rs98, [%rd3+13];
	st.global.u8 	[%rd1+13], %rs98;
	ld.local.u8 	%rs99, [%rd3+14];
	st.global.u8 	[%rd1+14], %rs99;
	ld.local.u8 	%rs100, [%rd3+15];
	st.global.u8 	[%rd1+15], %rs100;
	ld.local.u8 	%rs101, [%rd3+16];
	st.global.u8 	[%rd1+16], %rs101;
	ld.local.u8 	%rs102, [%rd3+17];
	st.global.u8 	[%rd1+17], %rs102;
	ld.local.u8 	%rs103, [%rd3+18];
	st.global.u8 	[%rd1+18], %rs103;
	ld.local.u8 	%rs104, [%rd3+19];
	st.global.u8 	[%rd1+19], %rs104;
	ld.local.u8 	%rs105, [%rd3+20];
	st.global.u8 	[%rd1+20], %rs105;
	ld.local.u8 	%rs106, [%rd3+21];
	st.global.u8 	[%rd1+21], %rs106;
	ld.local.u8 	%rs107, [%rd3+22];
	st.global.u8 	[%rd1+22], %rs107;
	ld.local.u8 	%rs108, [%rd3+23];
	st.global.u8 	[%rd1+23], %rs108;
	ld.local.u8 	%rs109, [%rd3+24];
	st.global.u8 	[%rd1+24], %rs109;
	ld.local.u8 	%rs110, [%rd3+25];
	st.global.u8 	[%rd1+25], %rs110;
	ld.local.u8 	%rs111, [%rd3+26];
	st.global.u8 	[%rd1+26], %rs111;
	ld.local.u8 	%rs112, [%rd3+27];
	st.global.u8 	[%rd1+27], %rs112;
	ld.local.u8 	%rs113, [%rd3+28];
	st.global.u8 	[%rd1+28], %rs113;
	ld.local.u8 	%rs114, [%rd3+29];
	st.global.u8 	[%rd1+29], %rs114;
	ld.local.u8 	%rs115, [%rd3+30];
	st.global.u8 	[%rd1+30], %rs115;
	ld.local.u8 	%rs116, [%rd3+31];
	st.global.u8 	[%rd1+31], %rs116;
	ld.local.u8 	%rs117, [%rd3+32];
	st.global.u8 	[%rd1+32], %rs117;
	ld.local.u8 	%rs118, [%rd3+33];
	st.global.u8 	[%rd1+33], %rs118;
	ld.local.u8 	%rs119, [%rd3+34];
	st.global.u8 	[%rd1+34], %rs119;
	ld.local.u8 	%rs120, [%rd3+35];
	st.global.u8 	[%rd1+35], %rs120;
	ld.local.u8 	%rs121, [%rd3+36];
	st.global.u8 	[%rd1+36], %rs121;
	ld.local.u8 	%rs122, [%rd3+37];
	st.global.u8 	[%rd1+37], %rs122;
	ld.local.u8 	%rs123, [%rd3+38];
	st.global.u8 	[%rd1+38], %rs123;
	ld.local.u8 	%rs124, [%rd3+39];
	st.global.u8 	[%rd1+39], %rs124;
	ld.local.u8 	%rs125, [%rd3+40];
	st.global.u8 	[%rd1+40], %rs125;
	ld.local.u8 	%rs126, [%rd3+41];
	st.global.u8 	[%rd1+41], %rs126;
	ld.local.u8 	%rs127, [%rd3+42];
	st.global.u8 	[%rd1+42], %rs127;
	ld.local.u8 	%rs128, [%rd3+43];
	st.global.u8 	[%rd1+43], %rs128;
	ld.local.u8 	%rs129, [%rd3+44];
	st.global.u8 	[%rd1+44], %rs129;
	ld.local.u8 	%rs130, [%rd3+45];
	st.global.u8 	[%rd1+45], %rs130;
	ld.local.u8 	%rs131, [%rd3+46];
	st.global.u8 	[%rd1+46], %rs131;
	ld.local.u8 	%rs132, [%rd3+47];
	st.global.u8 	[%rd1+47], %rs132;
	ld.local.u8 	%rs133, [%rd3+48];
	st.global.u8 	[%rd1+48], %rs133;
	ld.local.u8 	%rs134, [%rd3+49];
	st.global.u8 	[%rd1+49], %rs134;
	ld.local.u8 	%rs135, [%rd3+50];
	st.global.u8 	[%rd1+50], %rs135;
	ld.local.u8 	%rs136, [%rd3+51];
	st.global.u8 	[%rd1+51], %rs136;
	ld.local.u8 	%rs137, [%rd3+52];
	st.global.u8 	[%rd1+52], %rs137;
	ld.local.u8 	%rs138, [%rd3+53];
	st.global.u8 	[%rd1+53], %rs138;
	ld.local.u8 	%rs139, [%rd3+54];
	st.global.u8 	[%rd1+54], %rs139;
	ld.local.u8 	%rs140, [%rd3+55];
	st.global.u8 	[%rd1+55], %rs140;
	ld.local.u8 	%rs141, [%rd3+56];
	st.global.u8 	[%rd1+56], %rs141;
	ld.local.u8 	%rs142, [%rd3+57];
	st.global.u8 	[%rd1+57], %rs142;
	ld.local.u8 	%rs143, [%rd3+58];
	st.global.u8 	[%rd1+58], %rs143;
	ld.local.u8 	%rs144, [%rd3+59];
	st.global.u8 	[%rd1+59], %rs144;
	ld.local.u8 	%rs145, [%rd3+60];
	st.global.u8 	[%rd1+60], %rs145;
	ld.local.u8 	%rs146, [%rd3+61];
	st.global.u8 	[%rd1+61], %rs146;
	ld.local.u8 	%rs147, [%rd3+62];
	st.global.u8 	[%rd1+62], %rs147;
	ld.local.u8 	%rs148, [%rd3+63];
	st.global.u8 	[%rd1+63], %rs148;
	ld.local.u8 	%rs149, [%rd3+64];
	st.global.u8 	[%rd1+64], %rs149;
	ld.local.u8 	%rs150, [%rd3+65];
	st.global.u8 	[%rd1+65], %rs150;
	ld.local.u8 	%rs151, [%rd3+66];
	st.global.u8 	[%rd1+66], %rs151;
	ld.local.u8 	%rs152, [%rd3+67];
	st.global.u8 	[%rd1+67], %rs152;
	ld.local.u8 	%rs153, [%rd3+68];
	st.global.u8 	[%rd1+68], %rs153;
	ld.local.u8 	%rs154, [%rd3+69];
	st.global.u8 	[%rd1+69], %rs154;
	ld.local.u8 	%rs155, [%rd3+70];
	st.global.u8 	[%rd1+70], %rs155;
	ld.local.u8 	%rs156, [%rd3+71];
	st.global.u8 	[%rd1+71], %rs156;
	ld.local.u8 	%rs157, [%rd3+72];
	st.global.u8 	[%rd1+72], %rs157;
	ld.local.u8 	%rs158, [%rd3+73];
	st.global.u8 	[%rd1+73], %rs158;
	ld.local.u8 	%rs159, [%rd3+74];
	st.global.u8 	[%rd1+74], %rs159;
	ld.local.u8 	%rs160, [%rd3+75];
	st.global.u8 	[%rd1+75], %rs160;
	ld.local.u8 	%rs161, [%rd3+76];
	st.global.u8 	[%rd1+76], %rs161;
	ld.local.u8 	%rs162, [%rd3+77];
	st.global.u8 	[%rd1+77], %rs162;
	ld.local.u8 	%rs163, [%rd3+78];
	st.global.u8 	[%rd1+78], %rs163;
	ld.local.u8 	%rs164, [%rd3+79];
	st.global.u8 	[%rd1+79], %rs164;
	ld.local.u8 	%rs165, [%rd3+80];
	st.global.u8 	[%rd1+80], %rs165;
$L__BB1_3:
	ret;

}


// ===== COMPILED SASS (sm_100) =====

	.target	sm_100

	.elftype	@"ET_EXEC"


//--------------------- .note.nv.tkinfo           --------------------------
	.section	.note.nv.tkinfo,"",@"SHT_NOTE"
	.sectionflags	@"SHF_NOTE_NV_TKINFO"
	.tkinfo
        /*0018*/ 	.word	0x00000002
        /*0030*/ 	.string	""
        /*0030*/ 	.string	"ptxas"
        /*0030*/ 	.string	"Cuda compilation tools, release 13.0, V13.0.88"
        /*0030*/ 	.string	"Build cuda_13.0.r13.0/compiler.36424714_0"
        /*0030*/ 	.string	"-arch sm_100 -m 64 "



//--------------------- .note.nv.cuinfo           --------------------------
	.section	.note.nv.cuinfo,"",@"SHT_NOTE"
	.sectionflags	@"SHF_NOTE_NV_CUINFO"
        /*0018*/ 	.short	0x0002
        /*001a*/ 	.short	0x0064
        /*001c*/ 	.short	0x0082
	.zero		2


//--------------------- .nv.info                  --------------------------
	.section	.nv.info,"",@"SHT_CUDA_INFO"
	.align	4


	//----- nvinfo : EIATTR_REGCOUNT
	.align		4
        /*0000*/ 	.byte	0x04, 0x2f
        /*0002*/ 	.short	(.L_1 - .L_0)
	.align		4
.L_0:
        /*0004*/ 	.word	index@(_Z13sudoku_kernelPcPb)
        /*0008*/ 	.word	0x00000028


	//----- nvinfo : EIATTR_FRAME_SIZE
	.align		4
.L_1:
        /*000c*/ 	.byte	0x04, 0x11
        /*000e*/ 	.short	(.L_3 - .L_2)
	.align		4
.L_2:
        /*0010*/ 	.word	index@($_Z13sudoku_kernelPcPb$_Z16sudoku_recursivePcii)
        /*0014*/ 	.word	0x00000058


	//----- nvinfo : EIATTR_FRAME_SIZE
	.align		4
.L_3:
        /*0018*/ 	.byte	0x04, 0x11
        /*001a*/ 	.short	(.L_5 - .L_4)
	.align		4
.L_4:
        /*001c*/ 	.word	index@(_Z13sudoku_kernelPcPb)
        /*0020*/ 	.word	0x00000058


	//----- nvinfo : EIATTR_MIN_STACK_SIZE
	.align		4
.L_5:
        /*0024*/ 	.byte	0x04, 0x12
        /*0026*/ 	.short	(.L_7 - .L_6)
	.align		4
.L_6:
        /*0028*/ 	.word	index@(_Z13sudoku_kernelPcPb)
        /*002c*/ 	.word	0x00000058
.L_7:


//--------------------- .nv.compat                --------------------------
	.section	.nv.compat,"",@"SHT_CUDA_COMPAT_INFO"
	.align	4
        /*0000*/ 	.byte	0x02, 0x09, 0x00, 0x00, 0x02, 0x02, 0x01, 0x00, 0x02, 0x05, 0x05, 0x00, 0x03, 0x07, 0x01, 0x01
        /*0010*/ 	.byte	0x02, 0x03, 0x00, 0x00, 0x02, 0x06, 0x01, 0x00, 0x04, 0x0b, 0x08, 0x00, 0x09, 0x00, 0x00, 0x00
        /*0020*/ 	.byte	0x00, 0x00, 0x00, 0x00


//--------------------- .nv.info._Z13sudoku_kernelPcPb --------------------------
	.section	.nv.info._Z13sudoku_kernelPcPb,"",@"SHT_CUDA_INFO"
	.sectionflags	@""
	.align	4


	//----- nvinfo : EIATTR_CUDA_API_VERSION
	.align		4
        /*0000*/ 	.byte	0x04, 0x37
        /*0002*/ 	.short	(.L_9 - .L_8)
.L_8:
        /*0004*/ 	.word	0x00000082


	//----- nvinfo : EIATTR_KPARAM_INFO
	.align		4
.L_9:
        /*0008*/ 	.byte	0x04, 0x17
        /*000a*/ 	.short	(.L_11 - .L_10)
.L_10:
        /*000c*/ 	.word	0x00000000
        /*0010*/ 	.short	0x0001
        /*0012*/ 	.short	0x0008
        /*0014*/ 	.byte	0x00, 0xf5, 0x21, 0x00


	//----- nvinfo : EIATTR_KPARAM_INFO
	.align		4
.L_11:
        /*0018*/ 	.byte	0x04, 0x17
        /*001a*/ 	.short	(.L_13 - .L_12)
.L_12:
        /*001c*/ 	.word	0x00000000
        /*0020*/ 	.short	0x0000
        /*0022*/ 	.short	0x0000
        /*0024*/ 	.byte	0x00, 0xf5, 0x21, 0x00


	//----- nvinfo : EIATTR_SPARSE_MMA_MASK
	.align		4
.L_13:
        /*0028*/ 	.byte	0x03, 0x50
        /*002a*/ 	.short	0x0000


	//----- nvinfo : EIATTR_MAXREG_COUNT
	.align		4
        /*002c*/ 	.byte	0x03, 0x1b
        /*002e*/ 	.short	0x00ff


	//----- nvinfo : EIATTR_NUM_BARRIERS
	.align		4
        /*0030*/ 	.byte	0x02, 0x4c
        /*0032*/ 	.byte	0x01
	.zero		1


	//----- nvinfo : EIATTR_MERCURY_ISA_VERSION
	.align		4
        /*0034*/ 	.byte	0x03, 0x5f
        /*0036*/ 	.short	0x0101


	//----- nvinfo : EIATTR_VRC_CTA_INIT_COUNT
	.align		4
        /*0038*/ 	.byte	0x02, 0x4a
	.zero		1
	.zero		1


	//----- nvinfo : EIATTR_EXIT_INSTR_OFFSETS
	.align		4
        /*003c*/ 	.byte	0x04, 0x1c
        /*003e*/ 	.short	(.L_15 - .L_14)


	//   ....[0]....
.L_14:
        /*0040*/ 	.word	0x00000b10


	//   ....[1]....
        /*0044*/ 	.word	0x00000b50


	//   ....[2]....
        /*0048*/ 	.word	0x000015b0


	//----- nvinfo : EIATTR_CRS_STACK_SIZE
	.align		4
.L_15:
        /*004c*/ 	.byte	0x04, 0x1e
        /*004e*/ 	.short	(.L_17 - .L_16)
.L_16:
        /*0050*/ 	.word	0x00000000


	//----- nvinfo : EIATTR_CBANK_PARAM_SIZE
	.align		4
.L_17:
        /*0054*/ 	.byte	0x03, 0x19
        /*0056*/ 	.short	0x0010


	//----- nvinfo : EIATTR_PARAM_CBANK
	.align		4
        /*0058*/ 	.byte	0x04, 0x0a
        /*005a*/ 	.short	(.L_19 - .L_18)
	.align		4
.L_18:
        /*005c*/ 	.word	index@(.nv.constant0._Z13sudoku_kernelPcPb)
        /*0060*/ 	.short	0x0380
        /*0062*/ 	.short	0x0010


	//----- nvinfo : EIATTR_SW_WAR
	.align		4
.L_19:
        /*0064*/ 	.byte	0x04, 0x36
        /*0066*/ 	.short	(.L_21 - .L_20)
.L_20:
        /*0068*/ 	.word	0x00000008
.L_21:


//--------------------- .nv.callgraph             --------------------------
	.section	.nv.callgraph,"",@"SHT_CUDA_CALLGRAPH"
	.align	4
	.sectionentsize	8
	.align		4
        /*0000*/ 	.word	0x00000000
	.align		4
        /*0004*/ 	.word	0xffffffff
	.align		4
        /*0008*/ 	.word	0x00000000
	.align		4
        /*000c*/ 	.word	0xfffffffe
	.align		4
        /*0010*/ 	.word	0x00000000
	.align		4
        /*0014*/ 	.word	0xfffffffd
	.align		4
        /*0018*/ 	.word	0x00000000
	.align		4
        /*001c*/ 	.word	0xfffffffc


//--------------------- .text._Z13sudoku_kernelPcPb --------------------------
	.section	.text._Z13sudoku_kernelPcPb,"ax",@progbits
	.align	128
        .global         _Z13sudoku_kernelPcPb
        .type           _Z13sudoku_kernelPcPb,@function
        .size           _Z13sudoku_kernelPcPb,(.L_x_11 - _Z13sudoku_kernelPcPb)
        .other          _Z13sudoku_kernelPcPb,@"STO_CUDA_ENTRY STV_DEFAULT"
_Z13sudoku_kernelPcPb:
.text._Z13sudoku_kernelPcPb:
[----:B------:R-:W0:Y:S08]  /*0000*/  LDC R1, c[0x0][0x37c] ;  /* 0x0000df00ff017b82 */ /* 0x000e300000000800 */
[----:B------:R-:W1:Y:S01]  /*0010*/  LDC.64 R26, c[0x0][0x380] ;  /* 0x0000e000ff1a7b82 */ /* 0x000e620000000a00 */
[----:B------:R-:W1:Y:S01]  /*0020*/  LDCU.64 UR36, c[0x0][0x358] ;  /* 0x00006b00ff2477ac */ /* 0x000e620008000a00 */
[----:B0-----:R-:W-:Y:S01]  /*0030*/  VIADD R1, R1, 0xffffffa8 ;  /* 0xffffffa801017836 */ /* 0x001fe20000000000 */
[----:B-1----:R-:W2:Y:S04]  /*0040*/  LDG.E.U8 R22, desc[UR36][R26.64+0x50] ;  /* 0x000050241a167981 */ /* 0x002ea8000c1e1100 */
[----:B------:R-:W3:Y:S04]  /*0050*/  LDG.E.U8 R8, desc[UR36][R26.64+0x4] ;  /* 0x000004241a087981 */ /* 0x000ee8000c1e1100 */
[----:B------:R-:W4:Y:S04]  /*0060*/  LDG.E.U8 R10, desc[UR36][R26.64+0x5] ;  /* 0x000005241a0a7981 */ /* 0x000f28000c1e1100 */
[----:B------:R-:W5:Y:S04]  /*0070*/  LDG.E.U8 R4, desc[UR36][R26.64+0x2] ;  /* 0x000002241a047981 */ /* 0x000f68000c1e1100 */
        /* <DEDUP_REMOVED lines=22> */
[----:B--2---:R0:W-:Y:S04]  /*01e0*/  STL.U8 [R1+0x50], R22 ;  /* 0x0000501601007387 */ /* 0x0041e80000100000 */
[----:B---3--:R1:W-:Y:S04]  /*01f0*/  STL.U8 [R1+0x4], R8 ;  /* 0x0000040801007387 */ /* 0x0083e80000100000 */
[----:B----4-:R2:W-:Y:S04]  /*0200*/  STL.U8 [R1+0x5], R10 ;  /* 0x0000050a01007387 */ /* 0x0105e80000100000 */
[----:B0-----:R-:W3:Y:S04]  /*0210*/  LDG.E.U8 R22, desc[UR36][R26.64+0xb] ;  /* 0x00000b241a167981 */ /* 0x001ee8000c1e1100 */
[----:B-1----:R-:W4:Y:S04]  /*0220*/  LDG.E.U8 R8, desc[UR36][R26.64+0x10] ;  /* 0x000010241a087981 */ /* 0x002f28000c1e1100 */
[----:B--2---:R-:W2:Y:S04]  /*0230*/  LDG.E.U8 R10, desc[UR36][R26.64+0x11] ;  /* 0x000011241a0a7981 */ /* 0x004ea8000c1e1100 */
[----:B-----5:R0:W-:Y:S04]  /*0240*/  STL.U8 [R1+0x2], R4 ;  /* 0x0000020401007387 */ /* 0x0201e80000100000 */
[----:B------:R1:W-:Y:S04]  /*0250*/  STL.U8 [R1+0x3], R6 ;  /* 0x0000030601007387 */ /* 0x0003e80000100000 */
[----:B0-----:R-:W5:Y:S04]  /*0260*/  LDG.E.U8 R4, desc[UR36][R26.64+0xe] ;  /* 0x00000e241a047981 */ /* 0x001f68000c1e1100 */
[----:B-1----:R-:W5:Y:S04]  /*0270*/  LDG.E.U8 R6, desc[UR36][R26.64+0xf] ;  /* 0x00000f241a067981 */ /* 0x002f68000c1e1100 */
[----:B------:R-:W-:Y:S04]  /*0280*/  STL.U8 [R1], R0 ;  /* 0x0000000001007387 */ /* 0x000fe80000100000 */
[----:B------:R0:W-:Y:S04]  /*0290*/  STL.U8 [R1+0x1], R2 ;  /* 0x0000010201007387 */ /* 0x0001e80000100000 */
        /* <DEDUP_REMOVED lines=15> */
[----:B0-----:R-:W5:Y:S04]  /*0390*/  LDG.E.U8 R2, desc[UR36][R26.64+0xd] ;  /* 0x00000d241a027981 */ /* 0x001f68000c1e1100 */
[----:B------:R-:W5:Y:S04]  /*03a0*/  LDG.E.U8 R0, desc[UR36][R26.64+0x1e] ;  /* 0x00001e241a007981 */ /* 0x000f68000c1e1100 */
[----:B-1----:R-:W5:Y:S04]  /*03b0*/  LDG.E.U8 R12, desc[UR36][R26.64+0x23] ;  /* 0x000023241a0c7981 */ /* 0x002f68000c1e1100 */
        /* <DEDUP_REMOVED lines=14> */
[----:B------:R0:W-:Y:S04]  /*04a0*/  STL.U8 [R1+0xa], R20 ;  /* 0x00000a1401007387 */ /* 0x0001e80000100000 */
[----:B------:R1:W-:Y:S04]  /*04b0*/  STL.U8 [R1+0x18], R5 ;  /* 0x0000180501007387 */ /* 0x0003e80000100000 */
[----:B------:R1:W-:Y:S04]  /*04c0*/  STL.U8 [R1+0x19], R7 ;  /* 0x0000190701007387 */ /* 0x0003e80000100000 */
[----:B0-----:R-:W5:Y:S04]  /*04d0*/  LDG.E.U8 R20, desc[UR36][R26.64+0x27] ;  /* 0x000027241a147981 */ /* 0x001f68000c1e1100 */
[----:B-1----:R-:W5:Y:S04]  /*04e0*/  LDG.E.U8 R5, desc[UR36][R26.64+0x30] ;  /* 0x000030241a057981 */ /* 0x002f68000c1e1100 */
[----:B------:R-:W5:Y:S04]  /*04f0*/  LDG.E.U8 R7, desc[UR36][R26.64+0x31] ;  /* 0x000031241a077981 */ /* 0x000f68000c1e1100 */
[----:B---3--:R0:W-:Y:S04]  /*0500*/  STL.U8 [R1+0xb], R22 ;  /* 0x00000b1601007387 */ /* 0x0081e80000100000 */
[----:B----4-:R1:W-:Y:S04]  /*0510*/  STL.U8 [R1+0x10], R8 ;  /* 0x0000100801007387 */ /* 0x0103e80000100000 */
[----:B--2---:R2:W-:Y:S04]  /*0520*/  STL.U8 [R1+0x11], R10 ;  /* 0x0000110a01007387 */ /* 0x0045e80000100000 */
[----:B0-----:R-:W3:Y:S04]  /*0530*/  LDG.E.U8 R22, desc[UR36][R26.64+0x28] ;  /* 0x000028241a167981 */ /* 0x001ee8000c1e1100 */
[----:B-1----:R-:W4:Y:S04]  /*0540*/  LDG.E.U8 R8, desc[UR36][R26.64+0x21] ;  /* 0x000021241a087981 */ /* 0x002f28000c1e1100 */
[----:B--2---:R-:W2:Y:S04]  /*0550*/  LDG.E.U8 R10, desc[UR36][R26.64+0x22] ;  /* 0x000022241a0a7981 */ /* 0x004ea8000c1e1100 */
[----:B-----5:R0:W-:Y:S04]  /*0560*/  STL.U8 [R1+0xe], R4 ;  /* 0x00000e0401007387 */ /* 0x0201e80000100000 */
[----:B------:R1:W-:Y:S04]  /*0570*/  STL.U8 [R1+0xf], R6 ;  /* 0x00000f0601007387 */ /* 0x0003e80000100000 */
[----:B0-----:R-:W5:Y:S04]  /*0580*/  LDG.E.U8 R4, desc[UR36][R26.64+0x1f] ;  /* 0x00001f241a047981 */ /* 0x001f68000c1e1100 */
[----:B-1----:R-:W5:Y:S04]  /*0590*/  LDG.E.U8 R6, desc[UR36][R26.64+0x20] ;  /* 0x000020241a067981 */ /* 0x002f68000c1e1100 */
        /* <DEDUP_REMOVED lines=49> */
[----:B-1----:R-:W5:Y:S01]  /*08b0*/  LDG.E.U8 R6, desc[UR36][R26.64+0x39] ;  /* 0x000039241a067981 */ /* 0x002f62000c1e1100 */
[----:B------:R-:W0:Y:S03]  /*08c0*/  LDCU UR4, c[0x0][0x2f8] ;  /* 0x00005f00ff0477ac */ /* 0x000e260008000800 */
[----:B------:R-:W-:Y:S01]  /*08d0*/  STL.U8 [R1+0x4f], R17 ;  /* 0x00004f1101007387 */ /* 0x000fe20000100000 */
[----:B------:R-:W1:Y:S01]  /*08e0*/  LDCU UR5, c[0x0][0x2fc] ;  /* 0x00005f80ff0577ac */ /* 0x000e620008000800 */
[----:B------:R-:W-:-:S02]  /*08f0*/  IMAD.MOV.U32 R21, RZ, RZ, 0x0 ;  /* 0x00000000ff157424 */ /* 0x000fc400078e00ff */
[----:B------:R-:W-:Y:S04]  /*0900*/  STL.U8 [R1+0x36], R2 ;  /* 0x0000360201007387 */ /* 0x000fe80000100000 */
        /* <DEDUP_REMOVED lines=16> */
[----:B------:R0:W-:Y:S04]  /*0a10*/  STL.U8 [R1+0x40], R20 ;  /* 0x0000401401007387 */ /* 0x0001e80000100000 */
[----:B------:R-:W-:Y:S04]  /*0a20*/  STL.U8 [R1+0x49], R5 ;  /* 0x0000490501007387 */ /* 0x000fe80000100000 */
[----:B------:R-:W-:Y:S01]  /*0a30*/  STL.U8 [R1+0x4a], R7 ;  /* 0x00004a0701007387 */ /* 0x000fe20000100000 */
[----:B0-----:R-:W-:-:S03]  /*0a40*/  MOV R20, 0xaf0 ;  /* 0x00000af000147802 */ /* 0x001fc60000000f00 */
[----:B---3--:R-:W-:Y:S04]  /*0a50*/  STL.U8 [R1+0x41], R22 ;  /* 0x0000411601007387 */ /* 0x008fe80000100000 */
[----:B----4-:R-:W-:Y:S04]  /*0a60*/  STL.U8 [R1+0x3a], R8 ;  /* 0x00003a0801007387 */ /* 0x010fe80000100000 */
[----:B--2---:R-:W-:Y:S04]  /*0a70*/  STL.U8 [R1+0x3b], R10 ;  /* 0x00003b0a01007387 */ /* 0x004fe80000100000 */
[----:B-----5:R0:W-:Y:S04]  /*0a80*/  STL.U8 [R1+0x38], R4 ;  /* 0x0000380401007387 */ /* 0x0201e80000100000 */
[----:B------:R2:W-:Y:S01]  /*0a90*/  STL.U8 [R1+0x39], R6 ;  /* 0x0000390601007387 */ /* 0x0005e20000100000 */
[----:B------:R-:W-:Y:S01]  /*0aa0*/  BAR.SYNC.DEFER_BLOCKING 0x0 ;  /* 0x0000000000007b1d */ /* 0x000fe20000010000 */
[----:B0-----:R-:W-:-:S02]  /*0ab0*/  IADD3 R4, P0, PT, R1, UR4, RZ ;  /* 0x0000000401047c10 */ /* 0x001fc4000ff1e0ff */
[----:B--2---:R-:W-:-:S03]  /*0ac0*/  CS2R R6, SRZ ;  /* 0x0000000000067805 */ /* 0x004fc6000001ff00 */
[----:B-1----:R-:W-:-:S08]  /*0ad0*/  IMAD.X R5, RZ, RZ, UR5, P0 ;  /* 0x00000005ff057e24 */ /* 0x002fd000080e06ff */
[----:B------:R-:W-:Y:S05]  /*0ae0*/  CALL.REL.NOINC `($_Z13sudoku_kernelPcPb$_Z16sudoku_recursivePcii) ;  /* 0x0000000800b47944 */ /* 0x000fea0003c00000 */
[----:B------:R-:W-:-:S04]  /*0af0*/  PRMT R4, R4, 0x9910, RZ ;  /* 0x0000991004047816 */ /* 0x000fc800000000ff */
[----:B------:R-:W-:-:S13]  /*0b00*/  ISETP.NE.AND P0, PT, R4, RZ, PT ;  /* 0x000000ff0400720c */ /* 0x000fda0003f05270 */
[----:B------:R-:W-:Y:S05]  /*0b10*/  @!P0 EXIT ;  /* 0x000000000000894d */ /* 0x000fea0003800000 */
[----:B------:R-:W0:Y:S02]  /*0b20*/  LDC.64 R20, c[0x0][0x388] ;  /* 0x0000e200ff147b82 */ /* 0x000e240000000a00 */
[----:B0-----:R-:W2:Y:S02]  /*0b30*/  LDG.E.U8 R0, desc[UR36][R20.64] ;  /* 0x0000002414007981 */ /* 0x001ea4000c1e1100 */
[----:B--2---:R-:W-:-:S13]  /*0b40*/  ISETP.NE.AND P0, PT, R0, RZ, PT ;  /* 0x000000ff0000720c */ /* 0x004fda0003f05270 */
[----:B------:R-:W-:Y:S05]  /*0b50*/  @P0 EXIT ;  /* 0x000000000000094d */ /* 0x000fea0003800000 */
[----:B------:R-:W2:Y:S04]  /*0b60*/  LDL.U8 R23, [R1+0x50] ;  /* 0x0000500001177983 */ /* 0x000ea80000100000 */
[----:B------:R-:W3:Y:S04]  /*0b70*/  LDL.U8 R5, [R1] ;  /* 0x0000000001057983 */ /* 0x000ee80000100000 */
[----:B------:R-:W4:Y:S04]  /*0b80*/  LDL.U8 R7, [R1+0x1] ;  /* 0x0000010001077983 */ /* 0x000f280000100000 */
[----:B------:R-:W5:Y:S04]  /*0b90*/  LDL.U8 R9, [R1+0x2] ;  /* 0x0000020001097983 */ /* 0x000f680000100000 */
[----:B------:R-:W5:Y:S04]  /*0ba0*/  LDL.U8 R11, [R1+0x3] ;  /* 0x00000300010b7983 */ /* 0x000f680000100000 */
[----:B------:R-:W5:Y:S04]  /*0bb0*/  LDL.U8 R13, [R1+0x4] ;  /* 0x00000400010d7983 */ /* 0x000f680000100000 */
[----:B------:R-:W5:Y:S04]  /*0bc0*/  LDL.U8 R15, [R1+0x5] ;  /* 0x00000500010f7983 */ /* 0x000f680000100000 */
[----:B------:R-:W5:Y:S04]  /*0bd0*/  LDL.U8 R17, [R1+0x6] ;  /* 0x0000060001117983 */ /* 0x000f680000100000 */
[----:B------:R-:W5:Y:S01]  /*0be0*/  LDL.U8 R19, [R1+0x7] ;  /* 0x0000070001137983 */ /* 0x000f620000100000 */
[----:B------:R-:W2:Y:S01]  /*0bf0*/  LDC.64 R2, c[0x0][0x380] ;  /* 0x0000e000ff027b82 */ /* 0x000ea20000000a00 */
[----:B------:R-:W-:-:S02]  /*0c00*/  IMAD.MOV.U32 R0, RZ, RZ, 0x1 ;  /* 0x00000001ff007424 */ /* 0x000fc400078e00ff */
[----:B------:R-:W5:Y:S04]  /*0c10*/  LDL.U8 R14, [R1+0x8] ;  /* 0x00000800010e7983 */ /* 0x000f680000100000 */
[----:B------:R0:W-:Y:S04]  /*0c20*/  STG.E.U8 desc[UR36][R20.64], R0 ;  /* 0x0000000014007986 */ /* 0x0001e8000c101124 */
[----:B------:R-:W5:Y:S04]  /*0c30*/  LDL.U8 R25, [R1+0x13] ;  /* 0x0000130001197983 */ /* 0x000f680000100000 */
[----:B------:R-:W5:Y:S04]  /*0c40*/  LDL.U8 R27, [R1+0x14] ;  /* 0x00001400011b7983 */ /* 0x000f680000100000 */
[----:B0-----:R-:W5:Y:S04]  /*0c50*/  LDL.U8 R21, [R1+0x9] ;  /* 0x0000090001157983 */ /* 0x001f680000100000 */
[----:B------:R-:W5:Y:S04]  /*0c60*/  LDL.U8 R29, [R1+0x15] ;  /* 0x00001500011d7983 */ /* 0x000f680000100000 */
        /* <DEDUP_REMOVED lines=10> */
[----:B--2---:R0:W-:Y:S04]  /*0d10*/  STG.E.U8 desc[UR36][R2.64+0x50], R23 ;  /* 0x0000501702007986 */ /* 0x0041e8000c101124 */
[----:B---3--:R1:W-:Y:S04]  /*0d20*/  STG.E.U8 desc[UR36][R2.64], R5 ;  /* 0x0000000502007986 */ /* 0x0083e8000c101124 */
[----:B----4-:R2:W-:Y:S04]  /*0d30*/  STG.E.U8 desc[UR36][R2.64+0x1], R7 ;  /* 0x0000010702007986 */ /* 0x0105e8000c101124 */
[----:B-----5:R3:W-:Y:S04]  /*0d40*/  STG.E.U8 desc[UR36][R2.64+0x2], R9 ;  /* 0x0000020902007986 */ /* 0x0207e8000c101124 */
[----:B------:R4:W-:Y:S04]  /*0d50*/  STG.E.U8 desc[UR36][R2.64+0x3], R11 ;  /* 0x0000030b02007986 */ /* 0x0009e8000c101124 */
[----:B------:R5:W-:Y:S04]  /*0d60*/  STG.E.U8 desc[UR36][R2.64+0x4], R13 ;  /* 0x0000040d02007986 */ /* 0x000be8000c101124 */
[----:B------:R5:W-:Y:S04]  /*0d70*/  STG.E.U8 desc[UR36][R2.64+0x5], R15 ;  /* 0x0000050f02007986 */ /* 0x000be8000c101124 */
[----:B------:R5:W-:Y:S04]  /*0d80*/  STG.E.U8 desc[UR36][R2.64+0x6], R17 ;  /* 0x0000061102007986 */ /* 0x000be8000c101124 */
[----:B------:R5:W-:Y:S04]  /*0d90*/  STG.E.U8 desc[UR36][R2.64+0x7], R19 ;  /* 0x0000071302007986 */ /* 0x000be8000c101124 */
[----:B0-----:R-:W5:Y:S04]  /*0da0*/  LDL.U8 R23, [R1+0xa] ;  /* 0x00000a0001177983 */ /* 0x001f680000100000 */
[----:B-1----:R-:W5:Y:S04]  /*0db0*/  LDL.U8 R5, [R1+0xb] ;  /* 0x00000b0001057983 */ /* 0x002f680000100000 */
[----:B--2---:R-:W2:Y:S04]  /*0dc0*/  LDL.U8 R7, [R1+0xc] ;  /* 0x00000c0001077983 */ /* 0x004ea80000100000 */
[----:B---3--:R-:W3:Y:S04]  /*0dd0*/  LDL.U8 R9, [R1+0xd] ;  /* 0x00000d0001097983 */ /* 0x008ee80000100000 */
[----:B----4-:R-:W4:Y:S04]  /*0de0*/  LDL.U8 R11, [R1+0xe] ;  /* 0x00000e00010b7983 */ /* 0x010f280000100000 */
[----:B-----5:R-:W5:Y:S04]  /*0df0*/  LDL.U8 R13, [R1+0xf] ;  /* 0x00000f00010d7983 */ /* 0x020f680000100000 */
[----:B------:R-:W5:Y:S04]  /*0e00*/  LDL.U8 R15, [R1+0x10] ;  /* 0x00001000010f7983 */ /* 0x000f680000100000 */
[----:B------:R-:W5:Y:S04]  /*0e10*/  LDL.U8 R17, [R1+0x11] ;  /* 0x0000110001117983 */ /* 0x000f680000100000 */
[----:B------:R-:W5:Y:S04]  /*0e20*/  LDL.U8 R19, [R1+0x12] ;  /* 0x0000120001137983 */ /* 0x000f680000100000 */
[----:B------:R0:W-:Y:S04]  /*0e30*/  STG.E.U8 desc[UR36][R2.64+0x8], R14 ;  /* 0x0000080e02007986 */ /* 0x0001e8000c101124 */
        /* <DEDUP_REMOVED lines=14> */
[----:B0-----:R-:W5:Y:S04]  /*0f20*/  LDL.U8 R14, [R1+0x20] ;  /* 0x00002000010e7983 */ /* 0x001f680000100000 */
[----:B-1----:R-:W5:Y:S04]  /*0f30*/  LDL.U8 R21, [R1+0x29] ;  /* 0x0000290001157983 */ /* 0x002f680000100000 */
        /* <DEDUP_REMOVED lines=13> */
[----:B------:R-:W-:Y:S04]  /*1010*/  STG.E.U8 desc[UR36][R2.64+0xa], R23 ;  /* 0x00000a1702007986 */ /* 0x000fe8000c101124 */
[----:B------:R0:W-:Y:S04]  /*1020*/  STG.E.U8 desc[UR36][R2.64+0xb], R5 ;  /* 0x00000b0502007986 */ /* 0x0001e8000c101124 */
[----:B--2---:R1:W-:Y:S04]  /*1030*/  STG.E.U8 desc[UR36][R2.64+0xc], R7 ;  /* 0x00000c0702007986 */ /* 0x0043e8000c101124 */
[----:B---3--:R2:W-:Y:S04]  /*1040*/  STG.E.U8 desc[UR36][R2.64+0xd], R9 ;  /* 0x00000d0902007986 */ /* 0x0085e8000c101124 */
[----:B----4-:R3:W-:Y:S04]  /*1050*/  STG.E.U8 desc[UR36][R2.64+0xe], R11 ;  /* 0x00000e0b02007986 */ /* 0x0107e8000c101124 */
[----:B-----5:R4:W-:Y:S04]  /*1060*/  STG.E.U8 desc[UR36][R2.64+0xf], R13 ;  /* 0x00000f0d02007986 */ /* 0x0209e8000c101124 */
        /* <DEDUP_REMOVED lines=42> */
[----:B------:R0:W-:Y:S04]  /*1310*/  STG.E.U8 desc[UR36][R2.64+0x21], R5 ;  /* 0x0000210502007986 */ /* 0x0001e8000c101124 */
        /* <DEDUP_REMOVED lines=17> */
[----:B------:R-:W-:Y:S04]  /*1430*/  STG.E.U8 desc[UR36][R2.64+0x38], R14 ;  /* 0x0000380e02007986 */ /* 0x000fe8000c101124 */
        /* <DEDUP_REMOVED lines=16> */
[----:B--2---:R-:W-:Y:S04]  /*1540*/  STG.E.U8 desc[UR36][R2.64+0x3b], R9 ;  /* 0x00003b0902007986 */ /* 0x004fe8000c101124 */
[----:B---3--:R-:W-:Y:S04]  /*1550*/  STG.E.U8 desc[UR36][R2.64+0x3c], R11 ;  /* 0x00003c0b02007986 */ /* 0x008fe8000c101124 */
[----:B----4-:R-:W-:Y:S04]  /*1560*/  STG.E.U8 desc[UR36][R2.64+0x3d], R13 ;  /* 0x00003d0d02007986 */ /* 0x010fe8000c101124 */
[----:B-----5:R-:W-:Y:S04]  /*1570*/  STG.E.U8 desc[UR36][R2.64+0x3e], R15 ;  /* 0x00003e0f02007986 */ /* 0x020fe8000c101124 */
[----:B------:R-:W-:Y:S04]  /*1580*/  STG.E.U8 desc[UR36][R2.64+0x3f], R17 ;  /* 0x00003f1102007986 */ /* 0x000fe8000c101124 */
[----:B------:R-:W-:Y:S04]  /*1590*/  STG.E.U8 desc[UR36][R2.64+0x40], R19 ;  /* 0x0000401302007986 */ /* 0x000fe8000c101124 */
[----:B------:R-:W-:Y:S01]  /*15a0*/  STG.E.U8 desc[UR36][R2.64+0x42], R23 ;  /* 0x0000421702007986 */ /* 0x000fe2000c101124 */
[----:B------:R-:W-:Y:S05]  /*15b0*/  EXIT ;  /* 0x000000000000794d */ /* 0x000fea0003800000 */
        .type           $_Z13sudoku_kernelPcPb$_Z16sudoku_recursivePcii,@function
        .size           $_Z13sudoku_kernelPcPb$_Z16sudoku_recursivePcii,(.L_x_11 - $_Z13sudoku_kernelPcPb$_Z16sudoku_recursivePcii)
$_Z13sudoku_kernelPcPb$_Z16sudoku_recursivePcii:
[----:B------:R-:W-:-:S05]  /*15c0*/  VIADD R1, R1, 0xffffffc8 ;  /* 0xffffffc801017836 */ /* 0x000fca0000000000 */
[----:B------:R-:W-:Y:S04]  /*15d0*/  STL [R1+0x28], R25 ;  /* 0x0000281901007387 */ /* 0x000fe80000100800 */
[----:B------:R-:W-:Y:S04]  /*15e0*/  STL [R1+0x24], R24 ;  /* 0x0000241801007387 */ /* 0x000fe80000100800 */
[----:B------:R-:W-:Y:S04]  /*15f0*/  STL [R1+0x20], R23 ;  /* 0x0000201701007387 */ /* 0x000fe80000100800 */
[----:B------:R-:W-:Y:S04]  /*1600*/  STL [R1+0x18], R21 ;  /* 0x0000181501007387 */ /* 0x000fe80000100800 */
[----:B------:R-:W-:Y:S04]  /*1610*/  STL [R1+0x14], R20 ;  /* 0x0000141401007387 */ /* 0x000fe80000100800 */
[----:B------:R-:W-:Y:S04]  /*1620*/  STL [R1+0xc], R18 ;  /* 0x00000c1201007387 */ /* 0x000fe80000100800 */
[----:B------:R-:W-:Y:S04]  /*1630*/  STL [R1+0x8], R17 ;  /* 0x0000081101007387 */ /* 0x000fe80000100800 */
[----:B------:R-:W-:Y:S04]  /*1640*/  STL [R1+0x4], R16 ;  /* 0x0000041001007387 */ /* 0x000fe80000100800 */
[----:B------:R-:W-:Y:S04]  /*1650*/  STL [R1], R2 ;  /* 0x0000000201007387 */ /* 0x000fe80000100800 */
[----:B------:R0:W-:Y:S04]  /*1660*/  STL [R1+0x30], R27 ;  /* 0x0000301b01007387 */ /* 0x0001e80000100800 */
[----:B------:R1:W-:Y:S04]  /*1670*/  STL [R1+0x2c], R26 ;  /* 0x00002c1a01007387 */ /* 0x0003e80000100800 */
[----:B------:R2:W-:Y:S01]  /*1680*/  STL [R1+0x1c], R22 ;  /* 0x00001c1601007387 */ /* 0x0005e20000100800 */
[----:B0-----:R-:W0:Y:S05]  /*1690*/  BMOV.32.CLEAR R27, B7 ;  /* 0x00000000071b7355 */ /* 0x001e2a0000100000 */
[----:B-1----:R-:W1:Y:S05]  /*16a0*/  BMOV.32.CLEAR R26, B6 ;  /* 0x00000000061a7355 */ /* 0x002e6a0000100000 */
[----:B------:R3:W-:Y:S01]  /*16b0*/  STL [R1+0x10], R19 ;  /* 0x0000101301007387 */ /* 0x0007e20000100800 */
[----:B--2---:R-:W-:-:S02]  /*16c0*/  IMAD.MOV.U32 R22, RZ, RZ, R4 ;  /* 0x000000ffff167224 */ /* 0x004fc400078e0004 */
[----:B---3--:R-:W-:Y:S01]  /*16d0*/  IMAD.MOV.U32 R19, RZ, RZ, R5 ;  /* 0x000000ffff137224 */ /* 0x008fe200078e0005 */
[----:B------:R-:W2:Y:S01]  /*16e0*/  LDCU UR4, c[0x0][0x2f8] ;  /* 0x00005f00ff0477ac */ /* 0x000ea20008000800 */
[----:B------:R-:W-:Y:S01]  /*16f0*/  ISETP.GT.AND P0, PT, R6, 0x8, PT ;  /* 0x000000080600780c */ /* 0x000fe20003f04270 */
[----:B------:R-:W-:Y:S01]  /*1700*/  BSSY.RECONVERGENT B0, `(.L_x_0) ;  /* 0x0000013000007945 */ /* 0x000fe20003800200 */
[----:B------:R-:W-:Y:S02]  /*1710*/  IMAD.MOV.U32 R24, RZ, RZ, R6 ;  /* 0x000000ffff187224 */ /* 0x000fe400078e0006 */
[----:B------:R-:W-:Y:S02]  /*1720*/  IMAD.MOV.U32 R25, RZ, RZ, R7 ;  /* 0x000000ffff197224 */ /* 0x000fe400078e0007 */
[----:B--2---:R-:W-:-:S07]  /*1730*/  VIADD R18, R22, -UR4 ;  /* 0x8000000416127c36 */ /* 0x004fce0008000000 */
[----:B01----:R-:W-:Y:S05]  /*1740*/  @P0 BRA `(.L_x_1) ;  /* 0x0000000000380947 */ /* 0x003fea0003800000 */
.L_x_2:
[----:B------:R-:W-:-:S04]  /*1750*/  IMAD R3, R24, 0x9, R25 ;  /* 0x0000000918037824 */ /* 0x000fc800078e0219 */
[----:B------:R-:W-:-:S06]  /*1760*/  IMAD.IADD R0, R3, 0x1, R18 ;  /* 0x0000000103007824 */ /* 0x000fcc00078e0212 */
[----:B------:R-:W2:Y:S02]  /*1770*/  LDL.U8 R0, [R0] ;  /* 0x0000000000007983 */ /* 0x000ea40000100000 */
[----:B--2---:R-:W-:-:S13]  /*1780*/  ISETP.NE.AND P0, PT, R0, 0x2e, PT ;  /* 0x0000002e0000780c */ /* 0x004fda0003f05270 */
[----:B------:R-:W-:Y:S05]  /*1790*/  @!P0 BRA `(.L_x_1) ;  /* 0x0000000000248947 */ /* 0x000fea0003800000 */
[----:B------:R-:W-:Y:S02]  /*17a0*/  VIADD R25, R25, 0x1 ;  /* 0x0000000119197836 */ /* 0x000fe40000000000 */
[----:B------:R-:W-:-:S03]  /*17b0*/  VIADD R0, R24, 0x1 ;  /* 0x0000000118007836 */ /* 0x000fc60000000000 */
[----:B------:R-:W-:-:S04]  /*17c0*/  ISETP.NE.AND P0, PT, R25, 0x9, PT ;  /* 0x000000091900780c */ /* 0x000fc80003f05270 */
[----:B------:R-:W-:-:S09]  /*17d0*/  SEL R25, R25, RZ, P0 ;  /* 0x000000ff19197207 */ /* 0x000fd20000000000 */
[----:B------:R-:W-:-:S04]  /*17e0*/  @P0 IMAD.MOV R0, RZ, RZ, R24 ;  /* 0x000000ffff000224 */ /* 0x000fc800078e0218 */
[----:B------:R-:W-:Y:S01]  /*17f0*/  IMAD.MOV.U32 R24, RZ, RZ, R0 ;  /* 0x000000ffff187224 */ /* 0x000fe200078e0000 */
[----:B------:R-:W-:-:S13]  /*1800*/  ISETP.GE.AND P1, PT, R0, 0x9, PT ;  /* 0x000000090000780c */ /* 0x000fda0003f26270 */
[----:B------:R-:W-:Y:S05]  /*1810*/  @!P1 BRA `(.L_x_2) ;  /* 0xfffffffc00cc9947 */ /* 0x000fea000383ffff */
[----:B------:R-:W-:-:S07]  /*1820*/  IMAD.MOV.U32 R24, RZ, RZ, 0x9 ;  /* 0x00000009ff187424 */ /* 0x000fce00078e00ff */
.L_x_1:
[----:B------:R-:W-:Y:S05]  /*1830*/  BSYNC.RECONVERGENT B0 ;  /* 0x0000000000007941 */ /* 0x000fea0003800200 */
.L_x_0:
[----:B------:R-:W-:Y:S01]  /*1840*/  ISETP.NE.AND P0, PT, R24, 0x9, PT ;  /* 0x000000091800780c */ /* 0x000fe20003f05270 */
[----:B------:R-:W-:Y:S01]  /*1850*/  BSSY.RECONVERGENT B7, `(.L_x_3) ;  /* 0x000006b000077945 */ /* 0x000fe20003800200 */
[----:B------:R-:W-:-:S11]  /*1860*/  IMAD.MOV.U32 R4, RZ, RZ, 0x1 ;  /* 0x00000001ff047424 */ /* 0x000fd600078e00ff */
[----:B------:R-:W-:Y:S05]  /*1870*/  @!P0 BRA `(.L_x_4) ;  /* 0x0000000400a08947 */ /* 0x000fea0003800000 */
[----:B------:R-:W-:-:S04]  /*1880*/  IMAD.HI R0, R25, 0x55555556, RZ ;  /* 0x5555555619007827 */ /* 0x000fc800078e02ff */
[----:B------:R-:W-:Y:S01]  /*1890*/  IMAD.MOV.U32 R23, RZ, RZ, 0x31 ;  /* 0x00000031ff177424 */ /* 0x000fe200078e00ff */
[----:B------:R-:W-:-:S05]  /*18a0*/  LEA.HI R17, R0, R0, RZ, 0x1 ;  /* 0x0000000000117211 */ /* 0x000fca00078f08ff */
[----:B------:R-:W-:-:S04]  /*18b0*/  IMAD R17, R17, 0x3, RZ ;  /* 0x0000000311117824 */ /* 0x000fc800078e02ff */
[----:B------:R-:W-:-:S07]  /*18c0*/  VIADD R16, R17, 0x2 ;  /* 0x0000000211107836 */ /* 0x000fce0000000000 */
.L_x_9:
[----:B------:R-:W-:-:S04]  /*18d0*/  IMAD R3, R24, 0x9, RZ ;  /* 0x0000000918037824 */ /* 0x000fc800078e02ff */
[----:B------:R-:W-:-:S05]  /*18e0*/  IMAD.IADD R2, R3, 0x1, R18 ;  /* 0x0000000103027824 */ /* 0x000fca00078e0212 */
[----:B------:R-:W2:Y:S01]  /*18f0*/  LDL.U8 R5, [R2] ;  /* 0x0000000002057983 */ /* 0x000ea20000100000 */
[----:B------:R-:W-:Y:S01]  /*1900*/  LOP3.LUT R0, R23, 0xff, RZ, 0xc0, !PT ;  /* 0x000000ff17007812 */ /* 0x000fe200078ec0ff */
[----:B------:R-:W-:Y:S03]  /*1910*/  BSSY.RELIABLE B6, `(.L_x_5) ;  /* 0x0000059000067945 */ /* 0x000fe60003800100 */
[----:B--2---:R-:W-:-:S13]  /*1920*/  ISETP.NE.AND P0, PT, R5, R0, PT ;  /* 0x000000000500720c */ /* 0x004fda0003f05270 */
[----:B------:R-:W-:Y:S05]  /*1930*/  @!P0 BRA `(.L_x_6) ;  /* 0x0000000400588947 */ /* 0x000fea0003800000 */
[----:B------:R-:W2:Y:S02]  /*1940*/  LDL.U8 R5, [R2+0x1] ;  /* 0x0000010002057983 */ /* 0x000ea40000100000 */
        /* <DEDUP_REMOVED lines=23> */
[----:B------:R-:W-:-:S05]  /*1ac0*/  IMAD.IADD R2, R25, 0x1, R18 ;  /* 0x0000000119027824 */ /* 0x000fca00078e0212 */
[----:B------:R-:W2:Y:S02]  /*1ad0*/  LDL.U8 R5, [R2] ;  /* 0x0000000002057983 */ /* 0x000ea40000100000 */
        /* <DEDUP_REMOVED lines=26> */
[----:B------:R-:W-:-:S05]  /*1c80*/  IMAD.HI R2, R24, 0x55555556, RZ ;  /* 0x5555555618027827 */ /* 0x000fca00078e02ff */
[----:B------:R-:W-:-:S05]  /*1c90*/  LEA.HI R2, R2, R2, RZ, 0x1 ;  /* 0x0000000202027211 */ /* 0x000fca00078f08ff */
[----:B------:R-:W-:-:S04]  /*1ca0*/  IMAD R4, R2, 0x3, RZ ;  /* 0x0000000302047824 */ /* 0x000fc800078e02ff */
[----:B------:R-:W-:-:S07]  /*1cb0*/  IMAD.MOV.U32 R2, RZ, RZ, R4 ;  /* 0x000000ffff027224 */ /* 0x000fce00078e0004 */
.L_x_8:
[--C-:B------:R-:W-:Y:S02]  /*1cc0*/  IMAD R5, R2, 0x9, R17.reuse ;  /* 0x0000000902057824 */ /* 0x100fe400078e0211 */
[----:B------:R-:W-:-:S07]  /*1cd0*/  IMAD.MOV.U32 R7, RZ, RZ, R17 ;  /* 0x000000ffff077224 */ /* 0x000fce00078e0011 */
.L_x_7:
[----:B------:R-:W-:-:S06]  /*1ce0*/  IMAD.IADD R9, R5, 0x1, R18 ;  /* 0x0000000105097824 */ /* 0x000fcc00078e0212 */
[----:B------:R-:W2:Y:S02]  /*1cf0*/  LDL.U8 R9, [R9] ;  /* 0x0000000009097983 */ /* 0x000ea40000100000 */
[----:B--2---:R-:W-:-:S13]  /*1d00*/  ISETP.NE.AND P0, PT, R9, R0, PT ;  /* 0x000000000900720c */ /* 0x004fda0003f05270 */
[----:B------:R-:W-:Y:S05]  /*1d10*/  @!P0 BRA `(.L_x_6) ;  /* 0x0000000000608947 */ /* 0x000fea0003800000 */
[C---:B------:R-:W-:Y:S01]  /*1d20*/  ISETP.GE.AND P0, PT, R7.reuse, R16, PT ;  /* 0x000000100700720c */ /* 0x040fe20003f06270 */
[----:B------:R-:W-:Y:S02]  /*1d30*/  VIADD R7, R7, 0x1 ;  /* 0x0000000107077836 */ /* 0x000fe40000000000 */
[----:B------:R-:W-:-:S10]  /*1d40*/  VIADD R5, R5, 0x1 ;  /* 0x0000000105057836 */ /* 0x000fd40000000000 */
[----:B------:R-:W-:Y:S05]  /*1d50*/  @!P0 BRA `(.L_x_7) ;  /* 0xfffffffc00e08947 */ /* 0x000fea000383ffff */
[----:B------:R-:W-:-:S05]  /*1d60*/  VIADD R5, R4, 0x2 ;  /* 0x0000000204057836 */ /* 0x000fca0000000000 */
[C---:B------:R-:W-:Y:S01]  /*1d70*/  ISETP.GE.AND P0, PT, R2.reuse, R5, PT ;  /* 0x000000050200720c */ /* 0x040fe20003f06270 */
[----:B------:R-:W-:-:S12]  /*1d80*/  VIADD R2, R2, 0x1 ;  /* 0x0000000102027836 */ /* 0x000fd80000000000 */
[----:B------:R-:W-:Y:S05]  /*1d90*/  @!P0 BRA `(.L_x_8) ;  /* 0xfffffffc00c88947 */ /* 0x000fea000383ffff */
[----:B------:R-:W-:Y:S01]  /*1da0*/  IADD3 R2, PT, PT, R18, R3, R25 ;  /* 0x0000000312027210 */ /* 0x000fe20007ffe019 */
[----:B------:R-:W-:Y:S01]  /*1db0*/  IMAD.MOV.U32 R4, RZ, RZ, R22 ;  /* 0x000000ffff047224 */ /* 0x000fe200078e0016 */
[----:B------:R-:W-:Y:S01]  /*1dc0*/  MOV R20, 0x1e30 ;  /* 0x00001e3000147802 */ /* 0x000fe20000000f00 */
[----:B------:R-:W-:Y:S02]  /*1dd0*/  IMAD.MOV.U32 R5, RZ, RZ, R19 ;  /* 0x000000ffff057224 */ /* 0x000fe400078e0013 */
[----:B------:R0:W-:Y:S01]  /*1de0*/  STL.U8 [R2], R23 ;  /* 0x0000001702007387 */ /* 0x0001e20000100000 */
[----:B------:R-:W-:Y:S02]  /*1df0*/  IMAD.MOV.U32 R6, RZ, RZ, R24 ;  /* 0x000000ffff067224 */ /* 0x000fe400078e0018 */
[----:B------:R-:W-:Y:S02]  /*1e00*/  IMAD.MOV.U32 R7, RZ, RZ, R25 ;  /* 0x000000ffff077224 */ /* 0x000fe400078e0019 */
[----:B------:R-:W-:-:S07]  /*1e10*/  IMAD.MOV.U32 R21, RZ, RZ, 0x0 ;  /* 0x00000000ff157424 */ /* 0x000fce00078e00ff */
[----:B0-----:R-:W-:Y:S05]  /*1e20*/  CALL.REL.NOINC `($_Z13sudoku_kernelPcPb$_Z16sudoku_recursivePcii) ;  /* 0xfffffff400e47944 */ /* 0x001fea0003c3ffff */
[----:B------:R-:W-:Y:S01]  /*1e30*/  PRMT R0, R4, 0x9910, RZ ;  /* 0x0000991004007816 */ /* 0x000fe200000000ff */
[----:B------:R-:W-:-:S03]  /*1e40*/  IMAD.MOV.U32 R4, RZ, RZ, 0x1 ;  /* 0x00000001ff047424 */ /* 0x000fc600078e00ff */
[----:B------:R-:W-:-:S13]  /*1e50*/  ISETP.NE.AND P0, PT, R0, RZ, PT ;  /* 0x000000ff0000720c */ /* 0x000fda0003f05270 */
[----:B------:R-:W-:Y:S05]  /*1e60*/  @P0 BREAK.RELIABLE B6 ;  /* 0x0000000000060942 */ /* 0x000fea0003800100 */
[----:B------:R-:W-:Y:S05]  /*1e70*/  @P0 BRA `(.L_x_4) ;  /* 0x0000000000200947 */ /* 0x000fea0003800000 */
[----:B------:R-:W-:-:S05]  /*1e80*/  IMAD.MOV.U32 R0, RZ, RZ, 0x2e ;  /* 0x0000002eff007424 */ /* 0x000fca00078e00ff */
[----:B------:R0:W-:Y:S02]  /*1e90*/  STL.U8 [R2], R0 ;  /* 0x0000000002007387 */ /* 0x0001e40000100000 */
.L_x_6:
[----:B------:R-:W-:Y:S05]  /*1ea0*/  BSYNC.RELIABLE B6 ;  /* 0x0000000000067941 */ /* 0x000fea0003800100 */
.L_x_5:
[C---:B0-----:R-:W-:Y:S01]  /*1eb0*/  LOP3.LUT R0, R23.reuse, 0xff, RZ, 0xc0, !PT ;  /* 0x000000ff17007812 */ /* 0x041fe200078ec0ff */
[----:B------:R-:W-:-:S03]  /*1ec0*/  VIADD R23, R23, 0x1 ;  /* 0x0000000117177836 */ /* 0x000fc60000000000 */
[----:B------:R-:W-:-:S13]  /*1ed0*/  ISETP.GE.U32.AND P0, PT, R0, 0x39, PT ;  /* 0x000000390000780c */ /* 0x000fda0003f06070 */
[----:B------:R-:W-:Y:S05]  /*1ee0*/  @!P0 BRA `(.L_x_9) ;  /* 0xfffffff800788947 */ /* 0x000fea000383ffff */
[----:B------:R-:W-:-:S07]  /*1ef0*/  PRMT R4, RZ, 0x7610, R4 ;  /* 0x00007610ff047816 */ /* 0x000fce0000000004 */
.L_x_4:
[----:B------:R-:W-:Y:S05]  /*1f00*/  BSYNC.RECONVERGENT B7 ;  /* 0x0000000000077941 */ /* 0x000fea0003800200 */
.L_x_3:
[----:B------:R-:W2:Y:S01]  /*1f10*/  LDL R20, [R1+0x14] ;  /* 0x0000140001147983 */ /* 0x000ea20000100800 */
[----:B------:R0:W-:Y:S05]  /*1f20*/  BMOV.32 B6, R26 ;  /* 0x0000001a06007356 */ /* 0x0001ea0000000000 */
[----:B------:R-:W2:Y:S01]  /*1f30*/  LDL R21, [R1+0x18] ;  /* 0x0000180001157983 */ /* 0x000ea20000100800 */
[----:B------:R1:W-:Y:S05]  /*1f40*/  BMOV.32 B7, R27 ;  /* 0x0000001b07007356 */ /* 0x0003ea0000000000 */
[----:B------:R-:W2:Y:S01]  /*1f50*/  LDL R2, [R1] ;  /* 0x0000000001027983 */ /* 0x000ea20000100800 */
[----:B------:R-:W-:-:S03]  /*1f60*/  LOP3.LUT R4, R4, 0xffff, RZ, 0xc0, !PT ;  /* 0x0000ffff04047812 */ /* 0x000fc600078ec0ff */
[----:B------:R-:W2:Y:S04]  /*1f70*/  LDL R16, [R1+0x4] ;  /* 0x0000040001107983 */ /* 0x000ea80000100800 */
[----:B------:R-:W2:Y:S04]  /*1f80*/  LDL R17, [R1+0x8] ;  /* 0x0000080001117983 */ /* 0x000ea80000100800 */
[----:B------:R-:W2:Y:S04]  /*1f90*/  LDL R18, [R1+0xc] ;  /* 0x00000c0001127983 */ /* 0x000ea80000100800 */
[----:B------:R-:W2:Y:S04]  /*1fa0*/  LDL R19, [R1+0x10] ;  /* 0x0000100001137983 */ /* 0x000ea80000100800 */
[----:B------:R-:W2:Y:S04]  /*1fb0*/  LDL R22, [R1+0x1c] ;  /* 0x00001c0001167983 */ /* 0x000ea80000100800 */
[----:B------:R-:W2:Y:S04]  /*1fc0*/  LDL R23, [R1+0x20] ;  /* 0x0000200001177983 */ /* 0x000ea80000100800 */
[----:B------:R-:W2:Y:S04]  /*1fd0*/  LDL R24, [R1+0x24] ;  /* 0x0000240001187983 */ /* 0x000ea80000100800 */
[----:B------:R-:W2:Y:S04]  /*1fe0*/  LDL R25, [R1+0x28] ;  /* 0x0000280001197983 */ /* 0x000ea80000100800 */
[----:B0-----:R-:W2:Y:S04]  /*1ff0*/  LDL R26, [R1+0x2c] ;  /* 0x00002c00011a7983 */ /* 0x001ea80000100800 */
[----:B-1----:R0:W2:Y:S02]  /*2000*/  LDL R27, [R1+0x30] ;  /* 0x00003000011b7983 */ /* 0x0020a40000100800 */
[----:B0-----:R-:W-:Y:S01]  /*2010*/  VIADD R1, R1, 0x38 ;  /* 0x0000003801017836 */ /* 0x001fe20000000000 */
[----:B--2---:R-:W-:Y:S06]  /*2020*/  RET.REL.NODEC R20 `(_Z13sudoku_kernelPcPb) ;  /* 0xffffffdc14f47950 */ /* 0x004fec0003c3ffff */
.L_x_10:
[----:B------:R-:W-:-:S00]  /*2030*/  BRA `(.L_x_10) ;  /* 0xfffffffc00fc7947 */ /* 0x000fc0000383ffff */
[----:B------:R-:W-:-:S00]  /*2040*/  NOP ;  /* 0x0000000000007918 */ /* 0x000fc00000000000 */
        /* <DEDUP_REMOVED lines=11> */
.L_x_11:


//--------------------- .nv.shared.reserved.0     --------------------------
	.section	.nv.shared.reserved.0,"aw",@nobits
	.weak		__nv_reservedSMEM_offset_0_alias
	.size		__nv_reservedSMEM_offset_0_alias, 0, 64
	.other		__nv_reservedSMEM_offset_0_alias,@"STO_CUDA_RESERVED_SHARED STV_DEFAULT"
__nv_reservedSMEM_offset_0_alias:
	.zero		0
	.zero		64


//--------------------- .nv.constant0._Z13sudoku_kernelPcPb --------------------------
	.section	.nv.constant0._Z13sudoku_kernelPcPb,"a",@progbits
	.sectionflags	@""
	.align	4
.nv.constant0._Z13sudoku_kernelPcPb:
	.zero		912


//--------------------- SYMBOLS --------------------------

	.type		.nv.reservedSmem.offset0,@object
	.size		.nv.reservedSmem.offset0,0x4
